//
// Generated by NVIDIA NVVM Compiler
//
// Compiler Build ID: CL-36424714
// Cuda compilation tools, release 13.0, V13.0.88
// Based on NVVM 20.0.0
//

.version 9.0
.target sm_100
.address_size 64

	// .globl	_Z22vector_addition_kernelPfS_S_i

.visible .entry _Z22vector_addition_kernelPfS_S_i(
	.param .u64 .ptr .align 1 _Z22vector_addition_kernelPfS_S_i_param_0,
	.param .u64 .ptr .align 1 _Z22vector_addition_kernelPfS_S_i_param_1,
	.param .u64 .ptr .align 1 _Z22vector_addition_kernelPfS_S_i_param_2,
	.param .u32 _Z22vector_addition_kernelPfS_S_i_param_3
)
{
	.reg .pred 	%p<2>;
	.reg .b32 	%r<6>;
	.reg .b32 	%f<4>;
	.reg .b64 	%rd<11>;

	ld.param.u64 	%rd1, [_Z22vector_addition_kernelPfS_S_i_param_0];
	ld.param.u64 	%rd2, [_Z22vector_addition_kernelPfS_S_i_param_1];
	ld.param.u64 	%rd3, [_Z22vector_addition_kernelPfS_S_i_param_2];
	ld.param.u32 	%r2, [_Z22vector_addition_kernelPfS_S_i_param_3];
	mov.u32 	%r3, %ntid.x;
	mov.u32 	%r4, %ctaid.x;
	mov.u32 	%r5, %tid.x;
	mad.lo.s32 	%r1, %r3, %r4, %r5;
	setp.ge.s32 	%p1, %r1, %r2;
	@%p1 bra 	$L__BB0_2;
	cvta.to.global.u64 	%rd4, %rd1;
	cvta.to.global.u64 	%rd5, %rd2;
	cvta.to.global.u64 	%rd6, %rd3;
	mul.wide.s32 	%rd7, %r1, 4;
	add.s64 	%rd8, %rd4, %rd7;
	ld.global.f32 	%f1, [%rd8];
	add.s64 	%rd9, %rd5, %rd7;
	ld.global.f32 	%f2, [%rd9];
	add.f32 	%f3, %f1, %f2;
	add.s64 	%rd10, %rd6, %rd7;
	st.global.f32 	[%rd10], %f3;
$L__BB0_2:
	ret;

}


// ===== COMPILED SASS (sm_100) =====

	.target	sm_100

	.elftype	@"ET_EXEC"


//--------------------- .note.nv.tkinfo           --------------------------
	.section	.note.nv.tkinfo,"",@"SHT_NOTE"
	.sectionflags	@"SHF_NOTE_NV_TKINFO"
	.tkinfo
        /*0018*/ 	.word	0x00000002
        /*0030*/ 	.string	""
        /*0030*/ 	.string	"ptxas"
        /*0030*/ 	.string	"Cuda compilation tools, release 13.0, V13.0.88"
        /*0030*/ 	.string	"Build cuda_13.0.r13.0/compiler.36424714_0"
        /*0030*/ 	.string	"-arch sm_100 -m 64 "



//--------------------- .note.nv.cuinfo           --------------------------
	.section	.note.nv.cuinfo,"",@"SHT_NOTE"
	.sectionflags	@"SHF_NOTE_NV_CUINFO"
        /*0018*/ 	.short	0x0002
        /*001a*/ 	.short	0x0064
        /*001c*/ 	.short	0x0082
	.zero		2


//--------------------- .nv.info                  --------------------------
	.section	.nv.info,"",@"SHT_CUDA_INFO"
	.align	4


	//----- nvinfo : EIATTR_REGCOUNT
	.align		4
        /*0000*/ 	.byte	0x04, 0x2f
        /*0002*/ 	.short	(.L_1 - .L_0)
	.align		4
.L_0:
        /*0004*/ 	.word	index@(_Z22vector_addition_kernelPfS_S_i)
        /*0008*/ 	.word	0x0000000c


	//----- nvinfo : EIATTR_FRAME_SIZE
	.align		4
.L_1:
        /*000c*/ 	.byte	0x04, 0x11
        /*000e*/ 	.short	(.L_3 - .L_2)
	.align		4
.L_2:
        /*0010*/ 	.word	index@(_Z22vector_addition_kernelPfS_S_i)
        /*0014*/ 	.word	0x00000000


	//----- nvinfo : EIATTR_MIN_STACK_SIZE
	.align		4
.L_3:
        /*0018*/ 	.byte	0x04, 0x12
        /*001a*/ 	.short	(.L_5 - .L_4)
	.align		4
.L_4:
        /*001c*/ 	.word	index@(_Z22vector_addition_kernelPfS_S_i)
        /*0020*/ 	.word	0x00000000
.L_5:


//--------------------- .nv.compat                --------------------------
	.section	.nv.compat,"",@"SHT_CUDA_COMPAT_INFO"
	.align	4
        /*0000*/ 	.byte	0x02, 0x09, 0x00, 0x00, 0x02, 0x02, 0x01, 0x00, 0x02, 0x05, 0x05, 0x00, 0x03, 0x07, 0x01, 0x01
        /*0010*/ 	.byte	0x02, 0x03, 0x00, 0x00, 0x02, 0x06, 0x01, 0x00, 0x04, 0x0b, 0x08, 0x00, 0x09, 0x00, 0x00, 0x00
        /*0020*/ 	.byte	0x00, 0x00, 0x00, 0x00


//--------------------- .nv.info._Z22vector_addition_kernelPfS_S_i --------------------------
	.section	.nv.info._Z22vector_addition_kernelPfS_S_i,"",@"SHT_CUDA_INFO"
	.sectionflags	@""
	.align	4


	//----- nvinfo : EIATTR_CUDA_API_VERSION
	.align		4
        /*0000*/ 	.byte	0x04, 0x37
        /*0002*/ 	.short	(.L_7 - .L_6)
.L_6:
        /*0004*/ 	.word	0x00000082


	//----- nvinfo : EIATTR_KPARAM_INFO
	.align		4
.L_7:
        /*0008*/ 	.byte	0x04, 0x17
        /*000a*/ 	.short	(.L_9 - .L_8)
.L_8:
        /*000c*/ 	.word	0x00000000
        /*0010*/ 	.short	0x0003
        /*0012*/ 	.short	0x0018
        /*0014*/ 	.byte	0x00, 0xf0, 0x11, 0x00


	//----- nvinfo : EIATTR_KPARAM_INFO
	.align		4
.L_9:
        /*0018*/ 	.byte	0x04, 0x17
        /*001a*/ 	.short	(.L_11 - .L_10)
.L_10:
        /*001c*/ 	.word	0x00000000
        /*0020*/ 	.short	0x0002
        /*0022*/ 	.short	0x0010
        /*0024*/ 	.byte	0x00, 0xf5, 0x21, 0x00


	//----- nvinfo : EIATTR_KPARAM_INFO
	.align		4
.L_11:
        /*0028*/ 	.byte	0x04, 0x17
        /*002a*/ 	.short	(.L_13 - .L_12)
.L_12:
        /*002c*/ 	.word	0x00000000
        /*0030*/ 	.short	0x0001
        /*0032*/ 	.short	0x0008
        /*0034*/ 	.byte	0x00, 0xf5, 0x21, 0x00


	//----- nvinfo : EIATTR_KPARAM_INFO
	.align		4
.L_13:
        /*0038*/ 	.byte	0x04, 0x17
        /*003a*/ 	.short	(.L_15 - .L_14)
.L_14:
        /*003c*/ 	.word	0x00000000
        /*0040*/ 	.short	0x0000
        /*0042*/ 	.short	0x0000
        /*0044*/ 	.byte	0x00, 0xf5, 0x21, 0x00


	//----- nvinfo : EIATTR_SPARSE_MMA_MASK
	.align		4
.L_15:
        /*0048*/ 	.byte	0x03, 0x50
        /*004a*/ 	.short	0x0000


	//----- nvinfo : EIATTR_MAXREG_COUNT
	.align		4
        /*004c*/ 	.byte	0x03, 0x1b
        /*004e*/ 	.short	0x00ff


	//----- nvinfo : EIATTR_MERCURY_ISA_VERSION
	.align		4
        /*0050*/ 	.byte	0x03, 0x5f
        /*0052*/ 	.short	0x0101


	//----- nvinfo : EIATTR_VRC_CTA_INIT_COUNT
	.align		4
        /*0054*/ 	.byte	0x02, 0x4a
	.zero		1
	.zero		1


	//----- nvinfo : EIATTR_EXIT_INSTR_OFFSETS
	.align		4
        /*0058*/ 	.byte	0x04, 0x1c
        /*005a*/ 	.short	(.L_17 - .L_16)


	//   ....[0]....
.L_16:
        /*005c*/ 	.word	0x00000070


	//   ....[1]....
        /*0060*/ 	.word	0x00000130


	//----- nvinfo : EIATTR_CBANK_PARAM_SIZE
	.align		4
.L_17:
        /*0064*/ 	.byte	0x03, 0x19
        /*0066*/ 	.short	0x001c


	//----- nvinfo : EIATTR_PARAM_CBANK
	.align		4
        /*0068*/ 	.byte	0x04, 0x0a
        /*006a*/ 	.short	(.L_19 - .L_18)
	.align		4
.L_18:
        /*006c*/ 	.word	index@(.nv.constant0._Z22vector_addition_kernelPfS_S_i)
        /*0070*/ 	.short	0x0380
        /*0072*/ 	.short	0x001c


	//----- nvinfo : EIATTR_SW_WAR
	.align		4
.L_19:
        /*0074*/ 	.byte	0x04, 0x36
        /*0076*/ 	.short	(.L_21 - .L_20)
.L_20:
        /*0078*/ 	.word	0x00000008
.L_21:


//--------------------- .nv.callgraph             --------------------------
	.section	.nv.callgraph,"",@"SHT_CUDA_CALLGRAPH"
	.align	4
	.sectionentsize	8
	.align		4
        /*0000*/ 	.word	0x00000000
	.align		4
        /*0004*/ 	.word	0xffffffff
	.align		4
        /*0008*/ 	.word	0x00000000
	.align		4
        /*000c*/ 	.word	0xfffffffe
	.align		4
        /*0010*/ 	.word	0x00000000
	.align		4
        /*0014*/ 	.word	0xfffffffd
	.align		4
        /*0018*/ 	.word	0x00000000
	.align		4
        /*001c*/ 	.word	0xfffffffc


//--------------------- .text._Z22vector_addition_kernelPfS_S_i --------------------------
	.section	.text._Z22vector_addition_kernelPfS_S_i,"ax",@progbits
	.align	128
        .global         _Z22vector_addition_kernelPfS_S_i
        .type           _Z22vector_addition_kernelPfS_S_i,@function
        .size           _Z22vector_addition_kernelPfS_S_i,(.L_x_1 - _Z22vector_addition_kernelPfS_S_i)
        .other          _Z22vector_addition_kernelPfS_S_i,@"STO_CUDA_ENTRY STV_DEFAULT"
_Z22vector_addition_kernelPfS_S_i:
.text._Z22vector_addition_kernelPfS_S_i:
[----:B------:R-:W-:Y:S01]  /*0000*/  LDC R1, c[0x0][0x37c] ;  /* 0x0000df00ff017b82 */ /* 0x000fe20000000800 */
[----:B------:R-:W0:Y:S01]  /*0010*/  S2R R9, SR_CTAID.X ;  /* 0x0000000000097919 */ /* 0x000e220000002500 */
[----:B------:R-:W0:Y:S01]  /*0020*/  LDCU UR4, c[0x0][0x360] ;  /* 0x00006c00ff0477ac */ /* 0x000e220008000800 */
[----:B------:R-:W0:Y:S01]  /*0030*/  S2R R0, SR_TID.X ;  /* 0x0000000000007919 */ /* 0x000e220000002100 */
[----:B------:R-:W1:Y:S01]  /*0040*/  LDCU UR5, c[0x0][0x398] ;  /* 0x00007300ff0577ac */ /* 0x000e620008000800 */
[----:B0-----:R-:W-:-:S05]  /*0050*/  IMAD R9, R9, UR4, R0 ;  /* 0x0000000409097c24 */ /* 0x001fca000f8e0200 */
[----:B-1----:R-:W-:-:S13]  /*0060*/  ISETP.GE.AND P0, PT, R9, UR5, PT ;  /* 0x0000000509007c0c */ /* 0x002fda000bf06270 */
[----:B------:R-:W-:Y:S05]  /*0070*/  @P0 EXIT ;  /* 0x000000000000094d */ /* 0x000fea0003800000 */
[----:B------:R-:W0:Y:S01]  /*0080*/  LDC.64 R2, c[0x0][0x380] ;  /* 0x0000e000ff027b82 */ /* 0x000e220000000a00 */
[----:B------:R-:W1:Y:S07]  /*0090*/  LDCU.64 UR4, c[0x0][0x358] ;  /* 0x00006b00ff0477ac */ /* 0x000e6e0008000a00 */
[----:B------:R-:W2:Y:S08]  /*00a0*/  LDC.64 R4, c[0x0][0x388] ;  /* 0x0000e200ff047b82 */ /* 0x000eb00000000a00 */
[----:B------:R-:W3:Y:S01]  /*00b0*/  LDC.64 R6, c[0x0][0x390] ;  /* 0x0000e400ff067b82 */ /* 0x000ee20000000a00 */
[----:B0-----:R-:W-:-:S06]  /*00c0*/  IMAD.WIDE R2, R9, 0x4, R2 ;  /* 0x0000000409027825 */ /* 0x001fcc00078e0202 */
[----:B-1----:R-:W4:Y:S01]  /*00d0*/  LDG.E R2, desc[UR4][R2.64] ;  /* 0x0000000402027981 */ /* 0x002f22000c1e1900 */
[----:B--2---:R-:W-:-:S06]  /*00e0*/  IMAD.WIDE R4, R9, 0x4, R4 ;  /* 0x0000000409047825 */ /* 0x004fcc00078e0204 */
[----:B------:R-:W4:Y:S01]  /*00f0*/  LDG.E R5, desc[UR4][R4.64] ;  /* 0x0000000404057981 */ /* 0x000f22000c1e1900 */
[----:B---3--:R-:W-:-:S04]  /*0100*/  IMAD.WIDE R6, R9, 0x4, R6 ;  /* 0x0000000409067825 */ /* 0x008fc800078e0206 */
[----:B----4-:R-:W-:-:S05]  /*0110*/  FADD R9, R2, R5 ;  /* 0x0000000502097221 */ /* 0x010fca0000000000 */
[----:B------:R-:W-:Y:S01]  /*0120*/  STG.E desc[UR4][R6.64], R9 ;  /* 0x0000000906007986 */ /* 0x000fe2000c101904 */
[----:B------:R-:W-:Y:S05]  /*0130*/  EXIT ;  /* 0x000000000000794d */ /* 0x000fea0003800000 */
.L_x_0:
[----:B------:R-:W-:-:S00]  /*0140*/  BRA `(.L_x_0) ;  /* 0xfffffffc00fc7947 */ /* 0x000fc0000383ffff */
[----:B------:R-:W-:-:S00]  /*0150*/  NOP ;  /* 0x0000000000007918 */ /* 0x000fc00000000000 */
        /* <DEDUP_REMOVED lines=10> */
.L_x_1:


//--------------------- .nv.shared.reserved.0     --------------------------
	.section	.nv.shared.reserved.0,"aw",@nobits
	.weak		__nv_reservedSMEM_offset_0_alias
	.size		__nv_reservedSMEM_offset_0_alias, 0, 64
	.other		__nv_reservedSMEM_offset_0_alias,@"STO_CUDA_RESERVED_SHARED STV_DEFAULT"
__nv_reservedSMEM_offset_0_alias:
	.zero		0
	.zero		64


//--------------------- .nv.constant0._Z22vector_addition_kernelPfS_S_i --------------------------
	.section	.nv.constant0._Z22vector_addition_kernelPfS_S_i,"a",@progbits
	.sectionflags	@""
	.align	4
.nv.constant0._Z22vector_addition_kernelPfS_S_i:
	.zero		924


//--------------------- SYMBOLS --------------------------

	.type		.nv.reservedSmem.offset0,@object
	.size		.nv.reservedSmem.offset0,0x4
